//
// Generated by NVIDIA NVVM Compiler
//
// Compiler Build ID: CL-36424714
// Cuda compilation tools, release 13.0, V13.0.88
// Based on NVVM 20.0.0
//

.version 9.0
.target sm_100
.address_size 64

	// .globl	_ZN3cub18CUB_300001_SM_10006detail11EmptyKernelIvEEvv
.global .align 1 .b8 _ZN41_INTERNAL_635bec06_4_k_cu_13471cb3_2344074cuda3std3__45__cpo5beginE[1];
.global .align 1 .b8 _ZN41_INTERNAL_635bec06_4_k_cu_13471cb3_2344074cuda3std3__45__cpo3endE[1];
.global .align 1 .b8 _ZN41_INTERNAL_635bec06_4_k_cu_13471cb3_2344074cuda3std3__45__cpo6cbeginE[1];
.global .align 1 .b8 _ZN41_INTERNAL_635bec06_4_k_cu_13471cb3_2344074cuda3std3__45__cpo4cendE[1];
.global .align 1 .b8 _ZN41_INTERNAL_635bec06_4_k_cu_13471cb3_2344074cuda3std3__45__cpo6rbeginE[1];
.global .align 1 .b8 _ZN41_INTERNAL_635bec06_4_k_cu_13471cb3_2344074cuda3std3__45__cpo4rendE[1];
.global .align 1 .b8 _ZN41_INTERNAL_635bec06_4_k_cu_13471cb3_2344074cuda3std3__45__cpo7crbeginE[1];
.global .align 1 .b8 _ZN41_INTERNAL_635bec06_4_k_cu_13471cb3_2344074cuda3std3__45__cpo5crendE[1];
.global .align 1 .b8 _ZN41_INTERNAL_635bec06_4_k_cu_13471cb3_2344074cuda3std3__443_GLOBAL__N__635bec06_4_k_cu_13471cb3_2344076ignoreE[1];
.global .align 1 .b8 _ZN41_INTERNAL_635bec06_4_k_cu_13471cb3_2344074cuda3std3__419piecewise_constructE[1];
.global .align 1 .b8 _ZN41_INTERNAL_635bec06_4_k_cu_13471cb3_2344074cuda3std3__48in_placeE[1];
.global .align 1 .b8 _ZN41_INTERNAL_635bec06_4_k_cu_13471cb3_2344074cuda3std3__420unreachable_sentinelE[1];
.global .align 1 .b8 _ZN41_INTERNAL_635bec06_4_k_cu_13471cb3_2344074cuda3std3__47nulloptE[1];
.global .align 1 .b8 _ZN41_INTERNAL_635bec06_4_k_cu_13471cb3_2344074cuda3std3__48unexpectE[1];
.global .align 1 .b8 _ZN41_INTERNAL_635bec06_4_k_cu_13471cb3_2344074cuda3std6ranges3__45__cpo4swapE[1];
.global .align 1 .b8 _ZN41_INTERNAL_635bec06_4_k_cu_13471cb3_2344074cuda3std6ranges3__45__cpo9iter_moveE[1];
.global .align 1 .b8 _ZN41_INTERNAL_635bec06_4_k_cu_13471cb3_2344074cuda3std6ranges3__45__cpo5beginE[1];
.global .align 1 .b8 _ZN41_INTERNAL_635bec06_4_k_cu_13471cb3_2344074cuda3std6ranges3__45__cpo3endE[1];
.global .align 1 .b8 _ZN41_INTERNAL_635bec06_4_k_cu_13471cb3_2344074cuda3std6ranges3__45__cpo6cbeginE[1];
.global .align 1 .b8 _ZN41_INTERNAL_635bec06_4_k_cu_13471cb3_2344074cuda3std6ranges3__45__cpo4cendE[1];
.global .align 1 .b8 _ZN41_INTERNAL_635bec06_4_k_cu_13471cb3_2344074cuda3std6ranges3__45__cpo7advanceE[1];
.global .align 1 .b8 _ZN41_INTERNAL_635bec06_4_k_cu_13471cb3_2344074cuda3std6ranges3__45__cpo9iter_swapE[1];
.global .align 1 .b8 _ZN41_INTERNAL_635bec06_4_k_cu_13471cb3_2344074cuda3std6ranges3__45__cpo4nextE[1];
.global .align 1 .b8 _ZN41_INTERNAL_635bec06_4_k_cu_13471cb3_2344074cuda3std6ranges3__45__cpo4prevE[1];
.global .align 1 .b8 _ZN41_INTERNAL_635bec06_4_k_cu_13471cb3_2344074cuda3std6ranges3__45__cpo4dataE[1];
.global .align 1 .b8 _ZN41_INTERNAL_635bec06_4_k_cu_13471cb3_2344074cuda3std6ranges3__45__cpo5cdataE[1];
.global .align 1 .b8 _ZN41_INTERNAL_635bec06_4_k_cu_13471cb3_2344074cuda3std6ranges3__45__cpo4sizeE[1];
.global .align 1 .b8 _ZN41_INTERNAL_635bec06_4_k_cu_13471cb3_2344074cuda3std6ranges3__45__cpo5ssizeE[1];
.global .align 1 .b8 _ZN41_INTERNAL_635bec06_4_k_cu_13471cb3_2344074cuda3std6ranges3__45__cpo8distanceE[1];
.global .align 1 .b8 _ZN41_INTERNAL_635bec06_4_k_cu_13471cb3_2344076thrust24THRUST_300001_SM_1000_NS8cuda_cub3parE[1];
.global .align 1 .b8 _ZN41_INTERNAL_635bec06_4_k_cu_13471cb3_2344076thrust24THRUST_300001_SM_1000_NS8cuda_cub10par_nosyncE[1];
.global .align 1 .b8 _ZN41_INTERNAL_635bec06_4_k_cu_13471cb3_2344076thrust24THRUST_300001_SM_1000_NS6system6detail10sequential3seqE[1];
.global .align 1 .b8 _ZN41_INTERNAL_635bec06_4_k_cu_13471cb3_2344076thrust24THRUST_300001_SM_1000_NS6system3cpp3parE[1];
.global .align 1 .b8 _ZN41_INTERNAL_635bec06_4_k_cu_13471cb3_2344076thrust24THRUST_300001_SM_1000_NS12placeholders2_1E[1];
.global .align 1 .b8 _ZN41_INTERNAL_635bec06_4_k_cu_13471cb3_2344076thrust24THRUST_300001_SM_1000_NS12placeholders2_2E[1];
.global .align 1 .b8 _ZN41_INTERNAL_635bec06_4_k_cu_13471cb3_2344076thrust24THRUST_300001_SM_1000_NS12placeholders2_3E[1];
.global .align 1 .b8 _ZN41_INTERNAL_635bec06_4_k_cu_13471cb3_2344076thrust24THRUST_300001_SM_1000_NS12placeholders2_4E[1];
.global .align 1 .b8 _ZN41_INTERNAL_635bec06_4_k_cu_13471cb3_2344076thrust24THRUST_300001_SM_1000_NS12placeholders2_5E[1];
.global .align 1 .b8 _ZN41_INTERNAL_635bec06_4_k_cu_13471cb3_2344076thrust24THRUST_300001_SM_1000_NS12placeholders2_6E[1];
.global .align 1 .b8 _ZN41_INTERNAL_635bec06_4_k_cu_13471cb3_2344076thrust24THRUST_300001_SM_1000_NS12placeholders2_7E[1];
.global .align 1 .b8 _ZN41_INTERNAL_635bec06_4_k_cu_13471cb3_2344076thrust24THRUST_300001_SM_1000_NS12placeholders2_8E[1];
.global .align 1 .b8 _ZN41_INTERNAL_635bec06_4_k_cu_13471cb3_2344076thrust24THRUST_300001_SM_1000_NS12placeholders2_9E[1];
.global .align 1 .b8 _ZN41_INTERNAL_635bec06_4_k_cu_13471cb3_2344076thrust24THRUST_300001_SM_1000_NS12placeholders3_10E[1];
.global .align 1 .b8 _ZN41_INTERNAL_635bec06_4_k_cu_13471cb3_2344076thrust24THRUST_300001_SM_1000_NS3seqE[1];
.global .align 1 .b8 _ZN41_INTERNAL_635bec06_4_k_cu_13471cb3_2344076thrust24THRUST_300001_SM_1000_NS6deviceE[1];

.visible .entry _ZN3cub18CUB_300001_SM_10006detail11EmptyKernelIvEEvv()
{


	ret;

}


// ===== COMPILED SASS (sm_100) =====

	.target	sm_100

	.elftype	@"ET_EXEC"


//--------------------- .note.nv.tkinfo           --------------------------
	.section	.note.nv.tkinfo,"",@"SHT_NOTE"
	.sectionflags	@"SHF_NOTE_NV_TKINFO"
	.tkinfo
        /*0018*/ 	.word	0x00000002
        /*0030*/ 	.string	""
        /*0030*/ 	.string	"ptxas"
        /*0030*/ 	.string	"Cuda compilation tools, release 13.0, V13.0.88"
        /*0030*/ 	.string	"Build cuda_13.0.r13.0/compiler.36424714_0"
        /*0030*/ 	.string	"-arch sm_100 -m 64 "



//--------------------- .note.nv.cuinfo           --------------------------
	.section	.note.nv.cuinfo,"",@"SHT_NOTE"
	.sectionflags	@"SHF_NOTE_NV_CUINFO"
        /*0018*/ 	.short	0x0002
        /*001a*/ 	.short	0x0064
        /*001c*/ 	.short	0x0082
	.zero		2


//--------------------- .nv.info                  --------------------------
	.section	.nv.info,"",@"SHT_CUDA_INFO"
	.align	4


	//----- nvinfo : EIATTR_REGCOUNT
	.align		4
        /*0000*/ 	.byte	0x04, 0x2f
        /*0002*/ 	.short	(.L_46 - .L_45)
	.align		4
.L_45:
        /*0004*/ 	.word	index@(_ZN3cub18CUB_300001_SM_10006detail11EmptyKernelIvEEvv)
        /*0008*/ 	.word	0x00000004


	//----- nvinfo : EIATTR_FRAME_SIZE
	.align		4
.L_46:
        /*000c*/ 	.byte	0x04, 0x11
        /*000e*/ 	.short	(.L_48 - .L_47)
	.align		4
.L_47:
        /*0010*/ 	.word	index@(_ZN3cub18CUB_300001_SM_10006detail11EmptyKernelIvEEvv)
        /*0014*/ 	.word	0x00000000


	//----- nvinfo : EIATTR_MIN_STACK_SIZE
	.align		4
.L_48:
        /*0018*/ 	.byte	0x04, 0x12
        /*001a*/ 	.short	(.L_50 - .L_49)
	.align		4
.L_49:
        /*001c*/ 	.word	index@(_ZN3cub18CUB_300001_SM_10006detail11EmptyKernelIvEEvv)
        /*0020*/ 	.word	0x00000000
.L_50:


//--------------------- .nv.compat                --------------------------
	.section	.nv.compat,"",@"SHT_CUDA_COMPAT_INFO"
	.align	4
        /*0000*/ 	.byte	0x02, 0x09, 0x00, 0x00, 0x02, 0x02, 0x01, 0x00, 0x02, 0x05, 0x05, 0x00, 0x03, 0x07, 0x01, 0x01
        /*0010*/ 	.byte	0x02, 0x03, 0x00, 0x00, 0x02, 0x06, 0x01, 0x00, 0x04, 0x0b, 0x08, 0x00, 0x09, 0x00, 0x00, 0x00
        /*0020*/ 	.byte	0x00, 0x00, 0x00, 0x00


//--------------------- .nv.info._ZN3cub18CUB_300001_SM_10006detail11EmptyKernelIvEEvv --------------------------
	.section	.nv.info._ZN3cub18CUB_300001_SM_10006detail11EmptyKernelIvEEvv,"",@"SHT_CUDA_INFO"
	.sectionflags	@""
	.align	4


	//----- nvinfo : EIATTR_CUDA_API_VERSION
	.align		4
        /*0000*/ 	.byte	0x04, 0x37
        /*0002*/ 	.short	(.L_52 - .L_51)
.L_51:
        /*0004*/ 	.word	0x00000082


	//----- nvinfo : EIATTR_SPARSE_MMA_MASK
	.align		4
.L_52:
        /*0008*/ 	.byte	0x03, 0x50
        /*000a*/ 	.short	0x0000


	//----- nvinfo : EIATTR_MAXREG_COUNT
	.align		4
        /*000c*/ 	.byte	0x03, 0x1b
        /*000e*/ 	.short	0x00ff


	//----- nvinfo : EIATTR_MERCURY_ISA_VERSION
	.align		4
        /*0010*/ 	.byte	0x03, 0x5f
        /*0012*/ 	.short	0x0101


	//----- nvinfo : EIATTR_VRC_CTA_INIT_COUNT
	.align		4
        /*0014*/ 	.byte	0x02, 0x4a
	.zero		1
	.zero		1


	//----- nvinfo : EIATTR_EXIT_INSTR_OFFSETS
	.align		4
        /*0018*/ 	.byte	0x04, 0x1c
        /*001a*/ 	.short	(.L_54 - .L_53)


	//   ....[0]....
.L_53:
        /*001c*/ 	.word	0x00000010


	//----- nvinfo : EIATTR_SW_WAR
	.align		4
.L_54:
        /*0020*/ 	.byte	0x04, 0x36
        /*0022*/ 	.short	(.L_56 - .L_55)
.L_55:
        /*0024*/ 	.word	0x00000008
.L_56:


//--------------------- .nv.callgraph             --------------------------
	.section	.nv.callgraph,"",@"SHT_CUDA_CALLGRAPH"
	.align	4
	.sectionentsize	8
	.align		4
        /*0000*/ 	.word	0x00000000
	.align		4
        /*0004*/ 	.word	0xffffffff
	.align		4
        /*0008*/ 	.word	0x00000000
	.align		4
        /*000c*/ 	.word	0xfffffffe
	.align		4
        /*0010*/ 	.word	0x00000000
	.align		4
        /*0014*/ 	.word	0xfffffffd
	.align		4
        /*0018*/ 	.word	0x00000000
	.align		4
        /*001c*/ 	.word	0xfffffffc


//--------------------- .nv.constant4             --------------------------
	.section	.nv.constant4,"a",@progbits
	.align	8
	.align		8
.nv.constant4:
        /*0000*/ 	.dword	_ZN41_INTERNAL_635bec06_4_k_cu_13471cb3_2346414cuda3std3__45__cpo5beginE
	.align		8
        /*0008*/ 	.dword	_ZN41_INTERNAL_635bec06_4_k_cu_13471cb3_2346414cuda3std3__45__cpo3endE
	.align		8
        /*0010*/ 	.dword	_ZN41_INTERNAL_635bec06_4_k_cu_13471cb3_2346414cuda3std3__45__cpo6cbeginE
	.align		8
        /*0018*/ 	.dword	_ZN41_INTERNAL_635bec06_4_k_cu_13471cb3_2346414cuda3std3__45__cpo4cendE
	.align		8
        /*0020*/ 	.dword	_ZN41_INTERNAL_635bec06_4_k_cu_13471cb3_2346414cuda3std3__45__cpo6rbeginE
	.align		8
        /*0028*/ 	.dword	_ZN41_INTERNAL_635bec06_4_k_cu_13471cb3_2346414cuda3std3__45__cpo4rendE
	.align		8
        /*0030*/ 	.dword	_ZN41_INTERNAL_635bec06_4_k_cu_13471cb3_2346414cuda3std3__45__cpo7crbeginE
	.align		8
        /*0038*/ 	.dword	_ZN41_INTERNAL_635bec06_4_k_cu_13471cb3_2346414cuda3std3__45__cpo5crendE
	.align		8
        /*0040*/ 	.dword	_ZN41_INTERNAL_635bec06_4_k_cu_13471cb3_2346414cuda3std3__443_GLOBAL__N__635bec06_4_k_cu_13471cb3_2346416ignoreE
	.align		8
        /*0048*/ 	.dword	_ZN41_INTERNAL_635bec06_4_k_cu_13471cb3_2346414cuda3std3__419piecewise_constructE
	.align		8
        /*0050*/ 	.dword	_ZN41_INTERNAL_635bec06_4_k_cu_13471cb3_2346414cuda3std3__48in_placeE
	.align		8
        /*0058*/ 	.dword	_ZN41_INTERNAL_635bec06_4_k_cu_13471cb3_2346414cuda3std3__420unreachable_sentinelE
	.align		8
        /*0060*/ 	.dword	_ZN41_INTERNAL_635bec06_4_k_cu_13471cb3_2346414cuda3std3__47nulloptE
	.align		8
        /*0068*/ 	.dword	_ZN41_INTERNAL_635bec06_4_k_cu_13471cb3_2346414cuda3std3__48unexpectE
	.align		8
        /*0070*/ 	.dword	_ZN41_INTERNAL_635bec06_4_k_cu_13471cb3_2346414cuda3std6ranges3__45__cpo4swapE
	.align		8
        /*0078*/ 	.dword	_ZN41_INTERNAL_635bec06_4_k_cu_13471cb3_2346414cuda3std6ranges3__45__cpo9iter_moveE
	.align		8
        /*0080*/ 	.dword	_ZN41_INTERNAL_635bec06_4_k_cu_13471cb3_2346414cuda3std6ranges3__45__cpo5beginE
	.align		8
        /*0088*/ 	.dword	_ZN41_INTERNAL_635bec06_4_k_cu_13471cb3_2346414cuda3std6ranges3__45__cpo3endE
	.align		8
        /*0090*/ 	.dword	_ZN41_INTERNAL_635bec06_4_k_cu_13471cb3_2346414cuda3std6ranges3__45__cpo6cbeginE
	.align		8
        /*0098*/ 	.dword	_ZN41_INTERNAL_635bec06_4_k_cu_13471cb3_2346414cuda3std6ranges3__45__cpo4cendE
	.align		8
        /*00a0*/ 	.dword	_ZN41_INTERNAL_635bec06_4_k_cu_13471cb3_2346414cuda3std6ranges3__45__cpo7advanceE
	.align		8
        /*00a8*/ 	.dword	_ZN41_INTERNAL_635bec06_4_k_cu_13471cb3_2346414cuda3std6ranges3__45__cpo9iter_swapE
	.align		8
        /*00b0*/ 	.dword	_ZN41_INTERNAL_635bec06_4_k_cu_13471cb3_2346414cuda3std6ranges3__45__cpo4nextE
	.align		8
        /*00b8*/ 	.dword	_ZN41_INTERNAL_635bec06_4_k_cu_13471cb3_2346414cuda3std6ranges3__45__cpo4prevE
	.align		8
        /*00c0*/ 	.dword	_ZN41_INTERNAL_635bec06_4_k_cu_13471cb3_2346414cuda3std6ranges3__45__cpo4dataE
	.align		8
        /*00c8*/ 	.dword	_ZN41_INTERNAL_635bec06_4_k_cu_13471cb3_2346414cuda3std6ranges3__45__cpo5cdataE
	.align		8
        /*00d0*/ 	.dword	_ZN41_INTERNAL_635bec06_4_k_cu_13471cb3_2346414cuda3std6ranges3__45__cpo4sizeE
	.align		8
        /*00d8*/ 	.dword	_ZN41_INTERNAL_635bec06_4_k_cu_13471cb3_2346414cuda3std6ranges3__45__cpo5ssizeE
	.align		8
        /*00e0*/ 	.dword	_ZN41_INTERNAL_635bec06_4_k_cu_13471cb3_2346414cuda3std6ranges3__45__cpo8distanceE
	.align		8
        /*00e8*/ 	.dword	_ZN41_INTERNAL_635bec06_4_k_cu_13471cb3_2346416thrust24THRUST_300001_SM_1000_NS8cuda_cub3parE
	.align		8
        /*00f0*/ 	.dword	_ZN41_INTERNAL_635bec06_4_k_cu_13471cb3_2346416thrust24THRUST_300001_SM_1000_NS8cuda_cub10par_nosyncE
	.align		8
        /*00f8*/ 	.dword	_ZN41_INTERNAL_635bec06_4_k_cu_13471cb3_2346416thrust24THRUST_300001_SM_1000_NS6system6detail10sequential3seqE
	.align		8
        /*0100*/ 	.dword	_ZN41_INTERNAL_635bec06_4_k_cu_13471cb3_2346416thrust24THRUST_300001_SM_1000_NS6system3cpp3parE
	.align		8
        /*0108*/ 	.dword	_ZN41_INTERNAL_635bec06_4_k_cu_13471cb3_2346416thrust24THRUST_300001_SM_1000_NS12placeholders2_1E
	.align		8
        /*0110*/ 	.dword	_ZN41_INTERNAL_635bec06_4_k_cu_13471cb3_2346416thrust24THRUST_300001_SM_1000_NS12placeholders2_2E
	.align		8
        /*0118*/ 	.dword	_ZN41_INTERNAL_635bec06_4_k_cu_13471cb3_2346416thrust24THRUST_300001_SM_1000_NS12placeholders2_3E
	.align		8
        /*0120*/ 	.dword	_ZN41_INTERNAL_635bec06_4_k_cu_13471cb3_2346416thrust24THRUST_300001_SM_1000_NS12placeholders2_4E
	.align		8
        /*0128*/ 	.dword	_ZN41_INTERNAL_635bec06_4_k_cu_13471cb3_2346416thrust24THRUST_300001_SM_1000_NS12placeholders2_5E
	.align		8
        /*0130*/ 	.dword	_ZN41_INTERNAL_635bec06_4_k_cu_13471cb3_2346416thrust24THRUST_300001_SM_1000_NS12placeholders2_6E
	.align		8
        /*0138*/ 	.dword	_ZN41_INTERNAL_635bec06_4_k_cu_13471cb3_2346416thrust24THRUST_300001_SM_1000_NS12placeholders2_7E
	.align		8
        /*0140*/ 	.dword	_ZN41_INTERNAL_635bec06_4_k_cu_13471cb3_2346416thrust24THRUST_300001_SM_1000_NS12placeholders2_8E
	.align		8
        /*0148*/ 	.dword	_ZN41_INTERNAL_635bec06_4_k_cu_13471cb3_2346416thrust24THRUST_300001_SM_1000_NS12placeholders2_9E
	.align		8
        /*0150*/ 	.dword	_ZN41_INTERNAL_635bec06_4_k_cu_13471cb3_2346416thrust24THRUST_300001_SM_1000_NS12placeholders3_10E
	.align		8
        /*0158*/ 	.dword	_ZN41_INTERNAL_635bec06_4_k_cu_13471cb3_2346416thrust24THRUST_300001_SM_1000_NS3seqE
	.align		8
        /*0160*/ 	.dword	_ZN41_INTERNAL_635bec06_4_k_cu_13471cb3_2346416thrust24THRUST_300001_SM_1000_NS6deviceE


//--------------------- .text._ZN3cub18CUB_300001_SM_10006detail11EmptyKernelIvEEvv --------------------------
	.section	.text._ZN3cub18CUB_300001_SM_10006detail11EmptyKernelIvEEvv,"ax",@progbits
	.align	128
        .global         _ZN3cub18CUB_300001_SM_10006detail11EmptyKernelIvEEvv
        .type           _ZN3cub18CUB_300001_SM_10006detail11EmptyKernelIvEEvv,@function
        .size           _ZN3cub18CUB_300001_SM_10006detail11EmptyKernelIvEEvv,(.L_x_1 - _ZN3cub18CUB_300001_SM_10006detail11EmptyKernelIvEEvv)
        .other          _ZN3cub18CUB_300001_SM_10006detail11EmptyKernelIvEEvv,@"STO_CUDA_ENTRY STV_DEFAULT"
_ZN3cub18CUB_300001_SM_10006detail11EmptyKernelIvEEvv:
.text._ZN3cub18CUB_300001_SM_10006detail11EmptyKernelIvEEvv:
[----:B------:R-:W-:Y:S01]  /*0000*/  LDC R1, c[0x0][0x37c] ;  /* 0x0000df00ff017b82 */ /* 0x000fe20000000800 */
[----:B------:R-:W-:Y:S05]  /*0010*/  EXIT ;  /* 0x000000000000794d */ /* 0x000fea0003800000 */
.L_x_0:
[----:B------:R-:W-:-:S00]  /*0020*/  BRA `(.L_x_0) ;  /* 0xfffffffc00fc7947 */ /* 0x000fc0000383ffff */
[----:B------:R-:W-:-:S00]  /*0030*/  NOP ;  /* 0x0000000000007918 */ /* 0x000fc00000000000 */
        /* <DEDUP_REMOVED lines=12> */
.L_x_1:


//--------------------- .nv.shared.reserved.0     --------------------------
	.section	.nv.shared.reserved.0,"aw",@nobits
	.weak		__nv_reservedSMEM_offset_0_alias
	.size		__nv_reservedSMEM_offset_0_alias, 0, 64
	.other		__nv_reservedSMEM_offset_0_alias,@"STO_CUDA_RESERVED_SHARED STV_DEFAULT"
__nv_reservedSMEM_offset_0_alias:
	.zero		0
	.zero		64


//--------------------- .nv.global                --------------------------
	.section	.nv.global,"aw",@nobits
.nv.global:
	.type		_ZN41_INTERNAL_635bec06_4_k_cu_13471cb3_2346416thrust24THRUST_300001_SM_1000_NS12placeholders2_8E,@object
	.size		_ZN41_INTERNAL_635bec06_4_k_cu_13471cb3_2346416thrust24THRUST_300001_SM_1000_NS12placeholders2_8E,(_ZN41_INTERNAL_635bec06_4_k_cu_13471cb3_2346414cuda3std3__443_GLOBAL__N__635bec06_4_k_cu_13471cb3_2346416ignoreE - _ZN41_INTERNAL_635bec06_4_k_cu_13471cb3_2346416thrust24THRUST_300001_SM_1000_NS12placeholders2_8E)
_ZN41_INTERNAL_635bec06_4_k_cu_13471cb3_2346416thrust24THRUST_300001_SM_1000_NS12placeholders2_8E:
	.zero		1
	.type		_ZN41_INTERNAL_635bec06_4_k_cu_13471cb3_2346414cuda3std3__443_GLOBAL__N__635bec06_4_k_cu_13471cb3_2346416ignoreE,@object
	.size		_ZN41_INTERNAL_635bec06_4_k_cu_13471cb3_2346414cuda3std3__443_GLOBAL__N__635bec06_4_k_cu_13471cb3_2346416ignoreE,(_ZN41_INTERNAL_635bec06_4_k_cu_13471cb3_2346414cuda3std6ranges3__45__cpo4dataE - _ZN41_INTERNAL_635bec06_4_k_cu_13471cb3_2346414cuda3std3__443_GLOBAL__N__635bec06_4_k_cu_13471cb3_2346416ignoreE)
_ZN41_INTERNAL_635bec06_4_k_cu_13471cb3_2346414cuda3std3__443_GLOBAL__N__635bec06_4_k_cu_13471cb3_2346416ignoreE:
	.zero		1
	.type		_ZN41_INTERNAL_635bec06_4_k_cu_13471cb3_2346414cuda3std6ranges3__45__cpo4dataE,@object
	.size		_ZN41_INTERNAL_635bec06_4_k_cu_13471cb3_2346414cuda3std6ranges3__45__cpo4dataE,(_ZN41_INTERNAL_635bec06_4_k_cu_13471cb3_2346416thrust24THRUST_300001_SM_1000_NS6system3cpp3parE - _ZN41_INTERNAL_635bec06_4_k_cu_13471cb3_2346414cuda3std6ranges3__45__cpo4dataE)
_ZN41_INTERNAL_635bec06_4_k_cu_13471cb3_2346414cuda3std6ranges3__45__cpo4dataE:
	.zero		1
	.type		_ZN41_INTERNAL_635bec06_4_k_cu_13471cb3_2346416thrust24THRUST_300001_SM_1000_NS6system3cpp3parE,@object
	.size		_ZN41_INTERNAL_635bec06_4_k_cu_13471cb3_2346416thrust24THRUST_300001_SM_1000_NS6system3cpp3parE,(_ZN41_INTERNAL_635bec06_4_k_cu_13471cb3_2346414cuda3std3__45__cpo5beginE - _ZN41_INTERNAL_635bec06_4_k_cu_13471cb3_2346416thrust24THRUST_300001_SM_1000_NS6system3cpp3parE)
_ZN41_INTERNAL_635bec06_4_k_cu_13471cb3_2346416thrust24THRUST_300001_SM_1000_NS6system3cpp3parE:
	.zero		1
	.type		_ZN41_INTERNAL_635bec06_4_k_cu_13471cb3_2346414cuda3std3__45__cpo5beginE,@object
	.size		_ZN41_INTERNAL_635bec06_4_k_cu_13471cb3_2346414cuda3std3__45__cpo5beginE,(_ZN41_INTERNAL_635bec06_4_k_cu_13471cb3_2346414cuda3std6ranges3__45__cpo5beginE - _ZN41_INTERNAL_635bec06_4_k_cu_13471cb3_2346414cuda3std3__45__cpo5beginE)
_ZN41_INTERNAL_635bec06_4_k_cu_13471cb3_2346414cuda3std3__45__cpo5beginE:
	.zero		1
	.type		_ZN41_INTERNAL_635bec06_4_k_cu_13471cb3_2346414cuda3std6ranges3__45__cpo5beginE,@object
	.size		_ZN41_INTERNAL_635bec06_4_k_cu_13471cb3_2346414cuda3std6ranges3__45__cpo5beginE,(_ZN41_INTERNAL_635bec06_4_k_cu_13471cb3_2346416thrust24THRUST_300001_SM_1000_NS6deviceE - _ZN41_INTERNAL_635bec06_4_k_cu_13471cb3_2346414cuda3std6ranges3__45__cpo5beginE)
_ZN41_INTERNAL_635bec06_4_k_cu_13471cb3_2346414cuda3std6ranges3__45__cpo5beginE:
	.zero		1
	.type		_ZN41_INTERNAL_635bec06_4_k_cu_13471cb3_2346416thrust24THRUST_300001_SM_1000_NS6deviceE,@object
	.size		_ZN41_INTERNAL_635bec06_4_k_cu_13471cb3_2346416thrust24THRUST_300001_SM_1000_NS6deviceE,(_ZN41_INTERNAL_635bec06_4_k_cu_13471cb3_2346414cuda3std3__47nulloptE - _ZN41_INTERNAL_635bec06_4_k_cu_13471cb3_2346416thrust24THRUST_300001_SM_1000_NS6deviceE)
_ZN41_INTERNAL_635bec06_4_k_cu_13471cb3_2346416thrust24THRUST_300001_SM_1000_NS6deviceE:
	.zero		1
	.type		_ZN41_INTERNAL_635bec06_4_k_cu_13471cb3_2346414cuda3std3__47nulloptE,@object
	.size		_ZN41_INTERNAL_635bec06_4_k_cu_13471cb3_2346414cuda3std3__47nulloptE,(_ZN41_INTERNAL_635bec06_4_k_cu_13471cb3_2346414cuda3std6ranges3__45__cpo8distanceE - _ZN41_INTERNAL_635bec06_4_k_cu_13471cb3_2346414cuda3std3__47nulloptE)
_ZN41_INTERNAL_635bec06_4_k_cu_13471cb3_2346414cuda3std3__47nulloptE:
	.zero		1
	.type		_ZN41_INTERNAL_635bec06_4_k_cu_13471cb3_2346414cuda3std6ranges3__45__cpo8distanceE,@object
	.size		_ZN41_INTERNAL_635bec06_4_k_cu_13471cb3_2346414cuda3std6ranges3__45__cpo8distanceE,(_ZN41_INTERNAL_635bec06_4_k_cu_13471cb3_2346416thrust24THRUST_300001_SM_1000_NS12placeholders2_4E - _ZN41_INTERNAL_635bec06_4_k_cu_13471cb3_2346414cuda3std6ranges3__45__cpo8distanceE)
_ZN41_INTERNAL_635bec06_4_k_cu_13471cb3_2346414cuda3std6ranges3__45__cpo8distanceE:
	.zero		1
	.type		_ZN41_INTERNAL_635bec06_4_k_cu_13471cb3_2346416thrust24THRUST_300001_SM_1000_NS12placeholders2_4E,@object
	.size		_ZN41_INTERNAL_635bec06_4_k_cu_13471cb3_2346416thrust24THRUST_300001_SM_1000_NS12placeholders2_4E,(_ZN41_INTERNAL_635bec06_4_k_cu_13471cb3_2346414cuda3std3__45__cpo6rbeginE - _ZN41_INTERNAL_635bec06_4_k_cu_13471cb3_2346416thrust24THRUST_300001_SM_1000_NS12placeholders2_4E)
_ZN41_INTERNAL_635bec06_4_k_cu_13471cb3_2346416thrust24THRUST_300001_SM_1000_NS12placeholders2_4E:
	.zero		1
	.type		_ZN41_INTERNAL_635bec06_4_k_cu_13471cb3_2346414cuda3std3__45__cpo6rbeginE,@object
	.size		_ZN41_INTERNAL_635bec06_4_k_cu_13471cb3_2346414cuda3std3__45__cpo6rbeginE,(_ZN41_INTERNAL_635bec06_4_k_cu_13471cb3_2346414cuda3std6ranges3__45__cpo7advanceE - _ZN41_INTERNAL_635bec06_4_k_cu_13471cb3_2346414cuda3std3__45__cpo6rbeginE)
_ZN41_INTERNAL_635bec06_4_k_cu_13471cb3_2346414cuda3std3__45__cpo6rbeginE:
	.zero		1
	.type		_ZN41_INTERNAL_635bec06_4_k_cu_13471cb3_2346414cuda3std6ranges3__45__cpo7advanceE,@object
	.size		_ZN41_INTERNAL_635bec06_4_k_cu_13471cb3_2346414cuda3std6ranges3__45__cpo7advanceE,(_ZN41_INTERNAL_635bec06_4_k_cu_13471cb3_2346416thrust24THRUST_300001_SM_1000_NS12placeholders3_10E - _ZN41_INTERNAL_635bec06_4_k_cu_13471cb3_2346414cuda3std6ranges3__45__cpo7advanceE)
_ZN41_INTERNAL_635bec06_4_k_cu_13471cb3_2346414cuda3std6ranges3__45__cpo7advanceE:
	.zero		1
	.type		_ZN41_INTERNAL_635bec06_4_k_cu_13471cb3_2346416thrust24THRUST_300001_SM_1000_NS12placeholders3_10E,@object
	.size		_ZN41_INTERNAL_635bec06_4_k_cu_13471cb3_2346416thrust24THRUST_300001_SM_1000_NS12placeholders3_10E,(_ZN41_INTERNAL_635bec06_4_k_cu_13471cb3_2346414cuda3std3__48in_placeE - _ZN41_INTERNAL_635bec06_4_k_cu_13471cb3_2346416thrust24THRUST_300001_SM_1000_NS12placeholders3_10E)
_ZN41_INTERNAL_635bec06_4_k_cu_13471cb3_2346416thrust24THRUST_300001_SM_1000_NS12placeholders3_10E:
	.zero		1
	.type		_ZN41_INTERNAL_635bec06_4_k_cu_13471cb3_2346414cuda3std3__48in_placeE,@object
	.size		_ZN41_INTERNAL_635bec06_4_k_cu_13471cb3_2346414cuda3std3__48in_placeE,(_ZN41_INTERNAL_635bec06_4_k_cu_13471cb3_2346414cuda3std6ranges3__45__cpo4sizeE - _ZN41_INTERNAL_635bec06_4_k_cu_13471cb3_2346414cuda3std3__48in_placeE)
_ZN41_INTERNAL_635bec06_4_k_cu_13471cb3_2346414cuda3std3__48in_placeE:
	.zero		1
	.type		_ZN41_INTERNAL_635bec06_4_k_cu_13471cb3_2346414cuda3std6ranges3__45__cpo4sizeE,@object
	.size		_ZN41_INTERNAL_635bec06_4_k_cu_13471cb3_2346414cuda3std6ranges3__45__cpo4sizeE,(_ZN41_INTERNAL_635bec06_4_k_cu_13471cb3_2346416thrust24THRUST_300001_SM_1000_NS12placeholders2_2E - _ZN41_INTERNAL_635bec06_4_k_cu_13471cb3_2346414cuda3std6ranges3__45__cpo4sizeE)
_ZN41_INTERNAL_635bec06_4_k_cu_13471cb3_2346414cuda3std6ranges3__45__cpo4sizeE:
	.zero		1
	.type		_ZN41_INTERNAL_635bec06_4_k_cu_13471cb3_2346416thrust24THRUST_300001_SM_1000_NS12placeholders2_2E,@object
	.size		_ZN41_INTERNAL_635bec06_4_k_cu_13471cb3_2346416thrust24THRUST_300001_SM_1000_NS12placeholders2_2E,(_ZN41_INTERNAL_635bec06_4_k_cu_13471cb3_2346414cuda3std3__45__cpo6cbeginE - _ZN41_INTERNAL_635bec06_4_k_cu_13471cb3_2346416thrust24THRUST_300001_SM_1000_NS12placeholders2_2E)
_ZN41_INTERNAL_635bec06_4_k_cu_13471cb3_2346416thrust24THRUST_300001_SM_1000_NS12placeholders2_2E:
	.zero		1
	.type		_ZN41_INTERNAL_635bec06_4_k_cu_13471cb3_2346414cuda3std3__45__cpo6cbeginE,@object
	.size		_ZN41_INTERNAL_635bec06_4_k_cu_13471cb3_2346414cuda3std3__45__cpo6cbeginE,(_ZN41_INTERNAL_635bec06_4_k_cu_13471cb3_2346414cuda3std6ranges3__45__cpo6cbeginE - _ZN41_INTERNAL_635bec06_4_k_cu_13471cb3_2346414cuda3std3__45__cpo6cbeginE)
_ZN41_INTERNAL_635bec06_4_k_cu_13471cb3_2346414cuda3std3__45__cpo6cbeginE:
	.zero		1
	.type		_ZN41_INTERNAL_635bec06_4_k_cu_13471cb3_2346414cuda3std6ranges3__45__cpo6cbeginE,@object
	.size		_ZN41_INTERNAL_635bec06_4_k_cu_13471cb3_2346414cuda3std6ranges3__45__cpo6cbeginE,(_ZN41_INTERNAL_635bec06_4_k_cu_13471cb3_2346416thrust24THRUST_300001_SM_1000_NS12placeholders2_6E - _ZN41_INTERNAL_635bec06_4_k_cu_13471cb3_2346414cuda3std6ranges3__45__cpo6cbeginE)
_ZN41_INTERNAL_635bec06_4_k_cu_13471cb3_2346414cuda3std6ranges3__45__cpo6cbeginE:
	.zero		1
	.type		_ZN41_INTERNAL_635bec06_4_k_cu_13471cb3_2346416thrust24THRUST_300001_SM_1000_NS12placeholders2_6E,@object
	.size		_ZN41_INTERNAL_635bec06_4_k_cu_13471cb3_2346416thrust24THRUST_300001_SM_1000_NS12placeholders2_6E,(_ZN41_INTERNAL_635bec06_4_k_cu_13471cb3_2346414cuda3std3__45__cpo7crbeginE - _ZN41_INTERNAL_635bec06_4_k_cu_13471cb3_2346416thrust24THRUST_300001_SM_1000_NS12placeholders2_6E)
_ZN41_INTERNAL_635bec06_4_k_cu_13471cb3_2346416thrust24THRUST_300001_SM_1000_NS12placeholders2_6E:
	.zero		1
	.type		_ZN41_INTERNAL_635bec06_4_k_cu_13471cb3_2346414cuda3std3__45__cpo7crbeginE,@object
	.size		_ZN41_INTERNAL_635bec06_4_k_cu_13471cb3_2346414cuda3std3__45__cpo7crbeginE,(_ZN41_INTERNAL_635bec06_4_k_cu_13471cb3_2346414cuda3std6ranges3__45__cpo4nextE - _ZN41_INTERNAL_635bec06_4_k_cu_13471cb3_2346414cuda3std3__45__cpo7crbeginE)
_ZN41_INTERNAL_635bec06_4_k_cu_13471cb3_2346414cuda3std3__45__cpo7crbeginE:
	.zero		1
	.type		_ZN41_INTERNAL_635bec06_4_k_cu_13471cb3_2346414cuda3std6ranges3__45__cpo4nextE,@object
	.size		_ZN41_INTERNAL_635bec06_4_k_cu_13471cb3_2346414cuda3std6ranges3__45__cpo4nextE,(_ZN41_INTERNAL_635bec06_4_k_cu_13471cb3_2346414cuda3std6ranges3__45__cpo4swapE - _ZN41_INTERNAL_635bec06_4_k_cu_13471cb3_2346414cuda3std6ranges3__45__cpo4nextE)
_ZN41_INTERNAL_635bec06_4_k_cu_13471cb3_2346414cuda3std6ranges3__45__cpo4nextE:
	.zero		1
	.type		_ZN41_INTERNAL_635bec06_4_k_cu_13471cb3_2346414cuda3std6ranges3__45__cpo4swapE,@object
	.size		_ZN41_INTERNAL_635bec06_4_k_cu_13471cb3_2346414cuda3std6ranges3__45__cpo4swapE,(_ZN41_INTERNAL_635bec06_4_k_cu_13471cb3_2346416thrust24THRUST_300001_SM_1000_NS8cuda_cub10par_nosyncE - _ZN41_INTERNAL_635bec06_4_k_cu_13471cb3_2346414cuda3std6ranges3__45__cpo4swapE)
_ZN41_INTERNAL_635bec06_4_k_cu_13471cb3_2346414cuda3std6ranges3__45__cpo4swapE:
	.zero		1
	.type		_ZN41_INTERNAL_635bec06_4_k_cu_13471cb3_2346416thrust24THRUST_300001_SM_1000_NS8cuda_cub10par_nosyncE,@object
	.size		_ZN41_INTERNAL_635bec06_4_k_cu_13471cb3_2346416thrust24THRUST_300001_SM_1000_NS8cuda_cub10par_nosyncE,(_ZN41_INTERNAL_635bec06_4_k_cu_13471cb3_2346416thrust24THRUST_300001_SM_1000_NS3seqE - _ZN41_INTERNAL_635bec06_4_k_cu_13471cb3_2346416thrust24THRUST_300001_SM_1000_NS8cuda_cub10par_nosyncE)
_ZN41_INTERNAL_635bec06_4_k_cu_13471cb3_2346416thrust24THRUST_300001_SM_1000_NS8cuda_cub10par_nosyncE:
	.zero		1
	.type		_ZN41_INTERNAL_635bec06_4_k_cu_13471cb3_2346416thrust24THRUST_300001_SM_1000_NS3seqE,@object
	.size		_ZN41_INTERNAL_635bec06_4_k_cu_13471cb3_2346416thrust24THRUST_300001_SM_1000_NS3seqE,(_ZN41_INTERNAL_635bec06_4_k_cu_13471cb3_2346414cuda3std3__420unreachable_sentinelE - _ZN41_INTERNAL_635bec06_4_k_cu_13471cb3_2346416thrust24THRUST_300001_SM_1000_NS3seqE)
_ZN41_INTERNAL_635bec06_4_k_cu_13471cb3_2346416thrust24THRUST_300001_SM_1000_NS3seqE:
	.zero		1
	.type		_ZN41_INTERNAL_635bec06_4_k_cu_13471cb3_2346414cuda3std3__420unreachable_sentinelE,@object
	.size		_ZN41_INTERNAL_635bec06_4_k_cu_13471cb3_2346414cuda3std3__420unreachable_sentinelE,(_ZN41_INTERNAL_635bec06_4_k_cu_13471cb3_2346414cuda3std6ranges3__45__cpo5ssizeE - _ZN41_INTERNAL_635bec06_4_k_cu_13471cb3_2346414cuda3std3__420unreachable_sentinelE)
_ZN41_INTERNAL_635bec06_4_k_cu_13471cb3_2346414cuda3std3__420unreachable_sentinelE:
	.zero		1
	.type		_ZN41_INTERNAL_635bec06_4_k_cu_13471cb3_2346414cuda3std6ranges3__45__cpo5ssizeE,@object
	.size		_ZN41_INTERNAL_635bec06_4_k_cu_13471cb3_2346414cuda3std6ranges3__45__cpo5ssizeE,(_ZN41_INTERNAL_635bec06_4_k_cu_13471cb3_2346416thrust24THRUST_300001_SM_1000_NS12placeholders2_3E - _ZN41_INTERNAL_635bec06_4_k_cu_13471cb3_2346414cuda3std6ranges3__45__cpo5ssizeE)
_ZN41_INTERNAL_635bec06_4_k_cu_13471cb3_2346414cuda3std6ranges3__45__cpo5ssizeE:
	.zero		1
	.type		_ZN41_INTERNAL_635bec06_4_k_cu_13471cb3_2346416thrust24THRUST_300001_SM_1000_NS12placeholders2_3E,@object
	.size		_ZN41_INTERNAL_635bec06_4_k_cu_13471cb3_2346416thrust24THRUST_300001_SM_1000_NS12placeholders2_3E,(_ZN41_INTERNAL_635bec06_4_k_cu_13471cb3_2346414cuda3std3__45__cpo4cendE - _ZN41_INTERNAL_635bec06_4_k_cu_13471cb3_2346416thrust24THRUST_300001_SM_1000_NS12placeholders2_3E)
_ZN41_INTERNAL_635bec06_4_k_cu_13471cb3_2346416thrust24THRUST_300001_SM_1000_NS12placeholders2_3E:
	.zero		1
	.type		_ZN41_INTERNAL_635bec06_4_k_cu_13471cb3_2346414cuda3std3__45__cpo4cendE,@object
	.size		_ZN41_INTERNAL_635bec06_4_k_cu_13471cb3_2346414cuda3std3__45__cpo4cendE,(_ZN41_INTERNAL_635bec06_4_k_cu_13471cb3_2346414cuda3std6ranges3__45__cpo4cendE - _ZN41_INTERNAL_635bec06_4_k_cu_13471cb3_2346414cuda3std3__45__cpo4cendE)
_ZN41_INTERNAL_635bec06_4_k_cu_13471cb3_2346414cuda3std3__45__cpo4cendE:
	.zero		1
	.type		_ZN41_INTERNAL_635bec06_4_k_cu_13471cb3_2346414cuda3std6ranges3__45__cpo4cendE,@object
	.size		_ZN41_INTERNAL_635bec06_4_k_cu_13471cb3_2346414cuda3std6ranges3__45__cpo4cendE,(_ZN41_INTERNAL_635bec06_4_k_cu_13471cb3_2346416thrust24THRUST_300001_SM_1000_NS12placeholders2_7E - _ZN41_INTERNAL_635bec06_4_k_cu_13471cb3_2346414cuda3std6ranges3__45__cpo4cendE)
_ZN41_INTERNAL_635bec06_4_k_cu_13471cb3_2346414cuda3std6ranges3__45__cpo4cendE:
	.zero		1
	.type		_ZN41_INTERNAL_635bec06_4_k_cu_13471cb3_2346416thrust24THRUST_300001_SM_1000_NS12placeholders2_7E,@object
	.size		_ZN41_INTERNAL_635bec06_4_k_cu_13471cb3_2346416thrust24THRUST_300001_SM_1000_NS12placeholders2_7E,(_ZN41_INTERNAL_635bec06_4_k_cu_13471cb3_2346414cuda3std3__45__cpo5crendE - _ZN41_INTERNAL_635bec06_4_k_cu_13471cb3_2346416thrust24THRUST_300001_SM_1000_NS12placeholders2_7E)
_ZN41_INTERNAL_635bec06_4_k_cu_13471cb3_2346416thrust24THRUST_300001_SM_1000_NS12placeholders2_7E:
	.zero		1
	.type		_ZN41_INTERNAL_635bec06_4_k_cu_13471cb3_2346414cuda3std3__45__cpo5crendE,@object
	.size		_ZN41_INTERNAL_635bec06_4_k_cu_13471cb3_2346414cuda3std3__45__cpo5crendE,(_ZN41_INTERNAL_635bec06_4_k_cu_13471cb3_2346414cuda3std6ranges3__45__cpo4prevE - _ZN41_INTERNAL_635bec06_4_k_cu_13471cb3_2346414cuda3std3__45__cpo5crendE)
_ZN41_INTERNAL_635bec06_4_k_cu_13471cb3_2346414cuda3std3__45__cpo5crendE:
	.zero		1
	.type		_ZN41_INTERNAL_635bec06_4_k_cu_13471cb3_2346414cuda3std6ranges3__45__cpo4prevE,@object
	.size		_ZN41_INTERNAL_635bec06_4_k_cu_13471cb3_2346414cuda3std6ranges3__45__cpo4prevE,(_ZN41_INTERNAL_635bec06_4_k_cu_13471cb3_2346414cuda3std6ranges3__45__cpo9iter_moveE - _ZN41_INTERNAL_635bec06_4_k_cu_13471cb3_2346414cuda3std6ranges3__45__cpo4prevE)
_ZN41_INTERNAL_635bec06_4_k_cu_13471cb3_2346414cuda3std6ranges3__45__cpo4prevE:
	.zero		1
	.type		_ZN41_INTERNAL_635bec06_4_k_cu_13471cb3_2346414cuda3std6ranges3__45__cpo9iter_moveE,@object
	.size		_ZN41_INTERNAL_635bec06_4_k_cu_13471cb3_2346414cuda3std6ranges3__45__cpo9iter_moveE,(_ZN41_INTERNAL_635bec06_4_k_cu_13471cb3_2346416thrust24THRUST_300001_SM_1000_NS6system6detail10sequential3seqE - _ZN41_INTERNAL_635bec06_4_k_cu_13471cb3_2346414cuda3std6ranges3__45__cpo9iter_moveE)
_ZN41_INTERNAL_635bec06_4_k_cu_13471cb3_2346414cuda3std6ranges3__45__cpo9iter_moveE:
	.zero		1
	.type		_ZN41_INTERNAL_635bec06_4_k_cu_13471cb3_2346416thrust24THRUST_300001_SM_1000_NS6system6detail10sequential3seqE,@object
	.size		_ZN41_INTERNAL_635bec06_4_k_cu_13471cb3_2346416thrust24THRUST_300001_SM_1000_NS6system6detail10sequential3seqE,(_ZN41_INTERNAL_635bec06_4_k_cu_13471cb3_2346416thrust24THRUST_300001_SM_1000_NS12placeholders2_9E - _ZN41_INTERNAL_635bec06_4_k_cu_13471cb3_2346416thrust24THRUST_300001_SM_1000_NS6system6detail10sequential3seqE)
_ZN41_INTERNAL_635bec06_4_k_cu_13471cb3_2346416thrust24THRUST_300001_SM_1000_NS6system6detail10sequential3seqE:
	.zero		1
	.type		_ZN41_INTERNAL_635bec06_4_k_cu_13471cb3_2346416thrust24THRUST_300001_SM_1000_NS12placeholders2_9E,@object
	.size		_ZN41_INTERNAL_635bec06_4_k_cu_13471cb3_2346416thrust24THRUST_300001_SM_1000_NS12placeholders2_9E,(_ZN41_INTERNAL_635bec06_4_k_cu_13471cb3_2346414cuda3std3__419piecewise_constructE - _ZN41_INTERNAL_635bec06_4_k_cu_13471cb3_2346416thrust24THRUST_300001_SM_1000_NS12placeholders2_9E)
_ZN41_INTERNAL_635bec06_4_k_cu_13471cb3_2346416thrust24THRUST_300001_SM_1000_NS12placeholders2_9E:
	.zero		1
	.type		_ZN41_INTERNAL_635bec06_4_k_cu_13471cb3_2346414cuda3std3__419piecewise_constructE,@object
	.size		_ZN41_INTERNAL_635bec06_4_k_cu_13471cb3_2346414cuda3std3__419piecewise_constructE,(_ZN41_INTERNAL_635bec06_4_k_cu_13471cb3_2346414cuda3std6ranges3__45__cpo5cdataE - _ZN41_INTERNAL_635bec06_4_k_cu_13471cb3_2346414cuda3std3__419piecewise_constructE)
_ZN41_INTERNAL_635bec06_4_k_cu_13471cb3_2346414cuda3std3__419piecewise_constructE:
	.zero		1
	.type		_ZN41_INTERNAL_635bec06_4_k_cu_13471cb3_2346414cuda3std6ranges3__45__cpo5cdataE,@object
	.size		_ZN41_INTERNAL_635bec06_4_k_cu_13471cb3_2346414cuda3std6ranges3__45__cpo5cdataE,(_ZN41_INTERNAL_635bec06_4_k_cu_13471cb3_2346416thrust24THRUST_300001_SM_1000_NS12placeholders2_1E - _ZN41_INTERNAL_635bec06_4_k_cu_13471cb3_2346414cuda3std6ranges3__45__cpo5cdataE)
_ZN41_INTERNAL_635bec06_4_k_cu_13471cb3_2346414cuda3std6ranges3__45__cpo5cdataE:
	.zero		1
	.type		_ZN41_INTERNAL_635bec06_4_k_cu_13471cb3_2346416thrust24THRUST_300001_SM_1000_NS12placeholders2_1E,@object
	.size		_ZN41_INTERNAL_635bec06_4_k_cu_13471cb3_2346416thrust24THRUST_300001_SM_1000_NS12placeholders2_1E,(_ZN41_INTERNAL_635bec06_4_k_cu_13471cb3_2346414cuda3std3__45__cpo3endE - _ZN41_INTERNAL_635bec06_4_k_cu_13471cb3_2346416thrust24THRUST_300001_SM_1000_NS12placeholders2_1E)
_ZN41_INTERNAL_635bec06_4_k_cu_13471cb3_2346416thrust24THRUST_300001_SM_1000_NS12placeholders2_1E:
	.zero		1
	.type		_ZN41_INTERNAL_635bec06_4_k_cu_13471cb3_2346414cuda3std3__45__cpo3endE,@object
	.size		_ZN41_INTERNAL_635bec06_4_k_cu_13471cb3_2346414cuda3std3__45__cpo3endE,(_ZN41_INTERNAL_635bec06_4_k_cu_13471cb3_2346414cuda3std6ranges3__45__cpo3endE - _ZN41_INTERNAL_635bec06_4_k_cu_13471cb3_2346414cuda3std3__45__cpo3endE)
_ZN41_INTERNAL_635bec06_4_k_cu_13471cb3_2346414cuda3std3__45__cpo3endE:
	.zero		1
	.type		_ZN41_INTERNAL_635bec06_4_k_cu_13471cb3_2346414cuda3std6ranges3__45__cpo3endE,@object
	.size		_ZN41_INTERNAL_635bec06_4_k_cu_13471cb3_2346414cuda3std6ranges3__45__cpo3endE,(_ZN41_INTERNAL_635bec06_4_k_cu_13471cb3_2346416thrust24THRUST_300001_SM_1000_NS12placeholders2_5E - _ZN41_INTERNAL_635bec06_4_k_cu_13471cb3_2346414cuda3std6ranges3__45__cpo3endE)
_ZN41_INTERNAL_635bec06_4_k_cu_13471cb3_2346414cuda3std6ranges3__45__cpo3endE:
	.zero		1
	.type		_ZN41_INTERNAL_635bec06_4_k_cu_13471cb3_2346416thrust24THRUST_300001_SM_1000_NS12placeholders2_5E,@object
	.size		_ZN41_INTERNAL_635bec06_4_k_cu_13471cb3_2346416thrust24THRUST_300001_SM_1000_NS12placeholders2_5E,(_ZN41_INTERNAL_635bec06_4_k_cu_13471cb3_2346414cuda3std3__45__cpo4rendE - _ZN41_INTERNAL_635bec06_4_k_cu_13471cb3_2346416thrust24THRUST_300001_SM_1000_NS12placeholders2_5E)
_ZN41_INTERNAL_635bec06_4_k_cu_13471cb3_2346416thrust24THRUST_300001_SM_1000_NS12placeholders2_5E:
	.zero		1
	.type		_ZN41_INTERNAL_635bec06_4_k_cu_13471cb3_2346414cuda3std3__45__cpo4rendE,@object
	.size		_ZN41_INTERNAL_635bec06_4_k_cu_13471cb3_2346414cuda3std3__45__cpo4rendE,(_ZN41_INTERNAL_635bec06_4_k_cu_13471cb3_2346414cuda3std6ranges3__45__cpo9iter_swapE - _ZN41_INTERNAL_635bec06_4_k_cu_13471cb3_2346414cuda3std3__45__cpo4rendE)
_ZN41_INTERNAL_635bec06_4_k_cu_13471cb3_2346414cuda3std3__45__cpo4rendE:
	.zero		1
	.type		_ZN41_INTERNAL_635bec06_4_k_cu_13471cb3_2346414cuda3std6ranges3__45__cpo9iter_swapE,@object
	.size		_ZN41_INTERNAL_635bec06_4_k_cu_13471cb3_2346414cuda3std6ranges3__45__cpo9iter_swapE,(_ZN41_INTERNAL_635bec06_4_k_cu_13471cb3_2346414cuda3std3__48unexpectE - _ZN41_INTERNAL_635bec06_4_k_cu_13471cb3_2346414cuda3std6ranges3__45__cpo9iter_swapE)
_ZN41_INTERNAL_635bec06_4_k_cu_13471cb3_2346414cuda3std6ranges3__45__cpo9iter_swapE:
	.zero		1
	.type		_ZN41_INTERNAL_635bec06_4_k_cu_13471cb3_2346414cuda3std3__48unexpectE,@object
	.size		_ZN41_INTERNAL_635bec06_4_k_cu_13471cb3_2346414cuda3std3__48unexpectE,(_ZN41_INTERNAL_635bec06_4_k_cu_13471cb3_2346416thrust24THRUST_300001_SM_1000_NS8cuda_cub3parE - _ZN41_INTERNAL_635bec06_4_k_cu_13471cb3_2346414cuda3std3__48unexpectE)
_ZN41_INTERNAL_635bec06_4_k_cu_13471cb3_2346414cuda3std3__48unexpectE:
	.zero		1
	.type		_ZN41_INTERNAL_635bec06_4_k_cu_13471cb3_2346416thrust24THRUST_300001_SM_1000_NS8cuda_cub3parE,@object
	.size		_ZN41_INTERNAL_635bec06_4_k_cu_13471cb3_2346416thrust24THRUST_300001_SM_1000_NS8cuda_cub3parE,(.L_29 - _ZN41_INTERNAL_635bec06_4_k_cu_13471cb3_2346416thrust24THRUST_300001_SM_1000_NS8cuda_cub3parE)
_ZN41_INTERNAL_635bec06_4_k_cu_13471cb3_2346416thrust24THRUST_300001_SM_1000_NS8cuda_cub3parE:
	.zero		1
.L_29:


//--------------------- .nv.constant0._ZN3cub18CUB_300001_SM_10006detail11EmptyKernelIvEEvv --------------------------
	.section	.nv.constant0._ZN3cub18CUB_300001_SM_10006detail11EmptyKernelIvEEvv,"a",@progbits
	.sectionflags	@""
	.align	4
.nv.constant0._ZN3cub18CUB_300001_SM_10006detail11EmptyKernelIvEEvv:
	.zero		896


//--------------------- SYMBOLS --------------------------

	.type		.nv.reservedSmem.offset0,@object
	.size		.nv.reservedSmem.offset0,0x4
